//
// Generated by NVIDIA NVVM Compiler
//
// Compiler Build ID: CL-36424714
// Cuda compilation tools, release 13.0, V13.0.88
// Based on NVVM 20.0.0
//

.version 9.0
.target sm_100
.address_size 64

	// .globl	_ZN3cub18CUB_300001_SM_10006detail11EmptyKernelIvEEvv
.global .align 1 .b8 _ZN41_INTERNAL_0edb215d_4_k_cu_4ac32e70_3077734cuda3std3__45__cpo5beginE[1];
.global .align 1 .b8 _ZN41_INTERNAL_0edb215d_4_k_cu_4ac32e70_3077734cuda3std3__45__cpo3endE[1];
.global .align 1 .b8 _ZN41_INTERNAL_0edb215d_4_k_cu_4ac32e70_3077734cuda3std3__45__cpo6cbeginE[1];
.global .align 1 .b8 _ZN41_INTERNAL_0edb215d_4_k_cu_4ac32e70_3077734cuda3std3__45__cpo4cendE[1];
.global .align 1 .b8 _ZN41_INTERNAL_0edb215d_4_k_cu_4ac32e70_3077734cuda3std3__45__cpo6rbeginE[1];
.global .align 1 .b8 _ZN41_INTERNAL_0edb215d_4_k_cu_4ac32e70_3077734cuda3std3__45__cpo4rendE[1];
.global .align 1 .b8 _ZN41_INTERNAL_0edb215d_4_k_cu_4ac32e70_3077734cuda3std3__45__cpo7crbeginE[1];
.global .align 1 .b8 _ZN41_INTERNAL_0edb215d_4_k_cu_4ac32e70_3077734cuda3std3__45__cpo5crendE[1];
.global .align 1 .b8 _ZN41_INTERNAL_0edb215d_4_k_cu_4ac32e70_3077734cuda3std3__443_GLOBAL__N__0edb215d_4_k_cu_4ac32e70_3077736ignoreE[1];
.global .align 1 .b8 _ZN41_INTERNAL_0edb215d_4_k_cu_4ac32e70_3077734cuda3std3__419piecewise_constructE[1];
.global .align 1 .b8 _ZN41_INTERNAL_0edb215d_4_k_cu_4ac32e70_3077734cuda3std3__48in_placeE[1];
.global .align 1 .b8 _ZN41_INTERNAL_0edb215d_4_k_cu_4ac32e70_3077734cuda3std3__420unreachable_sentinelE[1];
.global .align 1 .b8 _ZN41_INTERNAL_0edb215d_4_k_cu_4ac32e70_3077734cuda3std3__47nulloptE[1];
.global .align 1 .b8 _ZN41_INTERNAL_0edb215d_4_k_cu_4ac32e70_3077734cuda3std3__48unexpectE[1];
.global .align 1 .b8 _ZN41_INTERNAL_0edb215d_4_k_cu_4ac32e70_3077734cuda3std6ranges3__45__cpo4swapE[1];
.global .align 1 .b8 _ZN41_INTERNAL_0edb215d_4_k_cu_4ac32e70_3077734cuda3std6ranges3__45__cpo9iter_moveE[1];
.global .align 1 .b8 _ZN41_INTERNAL_0edb215d_4_k_cu_4ac32e70_3077734cuda3std6ranges3__45__cpo5beginE[1];
.global .align 1 .b8 _ZN41_INTERNAL_0edb215d_4_k_cu_4ac32e70_3077734cuda3std6ranges3__45__cpo3endE[1];
.global .align 1 .b8 _ZN41_INTERNAL_0edb215d_4_k_cu_4ac32e70_3077734cuda3std6ranges3__45__cpo6cbeginE[1];
.global .align 1 .b8 _ZN41_INTERNAL_0edb215d_4_k_cu_4ac32e70_3077734cuda3std6ranges3__45__cpo4cendE[1];
.global .align 1 .b8 _ZN41_INTERNAL_0edb215d_4_k_cu_4ac32e70_3077734cuda3std6ranges3__45__cpo7advanceE[1];
.global .align 1 .b8 _ZN41_INTERNAL_0edb215d_4_k_cu_4ac32e70_3077734cuda3std6ranges3__45__cpo9iter_swapE[1];
.global .align 1 .b8 _ZN41_INTERNAL_0edb215d_4_k_cu_4ac32e70_3077734cuda3std6ranges3__45__cpo4nextE[1];
.global .align 1 .b8 _ZN41_INTERNAL_0edb215d_4_k_cu_4ac32e70_3077734cuda3std6ranges3__45__cpo4prevE[1];
.global .align 1 .b8 _ZN41_INTERNAL_0edb215d_4_k_cu_4ac32e70_3077734cuda3std6ranges3__45__cpo4dataE[1];
.global .align 1 .b8 _ZN41_INTERNAL_0edb215d_4_k_cu_4ac32e70_3077734cuda3std6ranges3__45__cpo5cdataE[1];
.global .align 1 .b8 _ZN41_INTERNAL_0edb215d_4_k_cu_4ac32e70_3077734cuda3std6ranges3__45__cpo4sizeE[1];
.global .align 1 .b8 _ZN41_INTERNAL_0edb215d_4_k_cu_4ac32e70_3077734cuda3std6ranges3__45__cpo5ssizeE[1];
.global .align 1 .b8 _ZN41_INTERNAL_0edb215d_4_k_cu_4ac32e70_3077734cuda3std6ranges3__45__cpo8distanceE[1];
.global .align 1 .b8 _ZN41_INTERNAL_0edb215d_4_k_cu_4ac32e70_3077736thrust24THRUST_300001_SM_1000_NS6system6detail10sequential3seqE[1];
.global .align 1 .b8 _ZN41_INTERNAL_0edb215d_4_k_cu_4ac32e70_3077736thrust24THRUST_300001_SM_1000_NS12placeholders2_1E[1];
.global .align 1 .b8 _ZN41_INTERNAL_0edb215d_4_k_cu_4ac32e70_3077736thrust24THRUST_300001_SM_1000_NS12placeholders2_2E[1];
.global .align 1 .b8 _ZN41_INTERNAL_0edb215d_4_k_cu_4ac32e70_3077736thrust24THRUST_300001_SM_1000_NS12placeholders2_3E[1];
.global .align 1 .b8 _ZN41_INTERNAL_0edb215d_4_k_cu_4ac32e70_3077736thrust24THRUST_300001_SM_1000_NS12placeholders2_4E[1];
.global .align 1 .b8 _ZN41_INTERNAL_0edb215d_4_k_cu_4ac32e70_3077736thrust24THRUST_300001_SM_1000_NS12placeholders2_5E[1];
.global .align 1 .b8 _ZN41_INTERNAL_0edb215d_4_k_cu_4ac32e70_3077736thrust24THRUST_300001_SM_1000_NS12placeholders2_6E[1];
.global .align 1 .b8 _ZN41_INTERNAL_0edb215d_4_k_cu_4ac32e70_3077736thrust24THRUST_300001_SM_1000_NS12placeholders2_7E[1];
.global .align 1 .b8 _ZN41_INTERNAL_0edb215d_4_k_cu_4ac32e70_3077736thrust24THRUST_300001_SM_1000_NS12placeholders2_8E[1];
.global .align 1 .b8 _ZN41_INTERNAL_0edb215d_4_k_cu_4ac32e70_3077736thrust24THRUST_300001_SM_1000_NS12placeholders2_9E[1];
.global .align 1 .b8 _ZN41_INTERNAL_0edb215d_4_k_cu_4ac32e70_3077736thrust24THRUST_300001_SM_1000_NS12placeholders3_10E[1];

.visible .entry _ZN3cub18CUB_300001_SM_10006detail11EmptyKernelIvEEvv()
{


	ret;

}


// ===== COMPILED SASS (sm_100) =====

	.target	sm_100

	.elftype	@"ET_EXEC"


//--------------------- .note.nv.tkinfo           --------------------------
	.section	.note.nv.tkinfo,"",@"SHT_NOTE"
	.sectionflags	@"SHF_NOTE_NV_TKINFO"
	.tkinfo
        /*0018*/ 	.word	0x00000002
        /*0030*/ 	.string	""
        /*0030*/ 	.string	"ptxas"
        /*0030*/ 	.string	"Cuda compilation tools, release 13.0, V13.0.88"
        /*0030*/ 	.string	"Build cuda_13.0.r13.0/compiler.36424714_0"
        /*0030*/ 	.string	"-arch sm_100 -m 64 "



//--------------------- .note.nv.cuinfo           --------------------------
	.section	.note.nv.cuinfo,"",@"SHT_NOTE"
	.sectionflags	@"SHF_NOTE_NV_CUINFO"
        /*0018*/ 	.short	0x0002
        /*001a*/ 	.short	0x0064
        /*001c*/ 	.short	0x0082
	.zero		2


//--------------------- .nv.info                  --------------------------
	.section	.nv.info,"",@"SHT_CUDA_INFO"
	.align	4


	//----- nvinfo : EIATTR_REGCOUNT
	.align		4
        /*0000*/ 	.byte	0x04, 0x2f
        /*0002*/ 	.short	(.L_41 - .L_40)
	.align		4
.L_40:
        /*0004*/ 	.word	index@(_ZN3cub18CUB_300001_SM_10006detail11EmptyKernelIvEEvv)
        /*0008*/ 	.word	0x00000004


	//----- nvinfo : EIATTR_FRAME_SIZE
	.align		4
.L_41:
        /*000c*/ 	.byte	0x04, 0x11
        /*000e*/ 	.short	(.L_43 - .L_42)
	.align		4
.L_42:
        /*0010*/ 	.word	index@(_ZN3cub18CUB_300001_SM_10006detail11EmptyKernelIvEEvv)
        /*0014*/ 	.word	0x00000000


	//----- nvinfo : EIATTR_MIN_STACK_SIZE
	.align		4
.L_43:
        /*0018*/ 	.byte	0x04, 0x12
        /*001a*/ 	.short	(.L_45 - .L_44)
	.align		4
.L_44:
        /*001c*/ 	.word	index@(_ZN3cub18CUB_300001_SM_10006detail11EmptyKernelIvEEvv)
        /*0020*/ 	.word	0x00000000
.L_45:


//--------------------- .nv.compat                --------------------------
	.section	.nv.compat,"",@"SHT_CUDA_COMPAT_INFO"
	.align	4
        /*0000*/ 	.byte	0x02, 0x09, 0x00, 0x00, 0x02, 0x02, 0x01, 0x00, 0x02, 0x05, 0x05, 0x00, 0x03, 0x07, 0x01, 0x01
        /*0010*/ 	.byte	0x02, 0x03, 0x00, 0x00, 0x02, 0x06, 0x01, 0x00, 0x04, 0x0b, 0x08, 0x00, 0x09, 0x00, 0x00, 0x00
        /*0020*/ 	.byte	0x00, 0x00, 0x00, 0x00


//--------------------- .nv.info._ZN3cub18CUB_300001_SM_10006detail11EmptyKernelIvEEvv --------------------------
	.section	.nv.info._ZN3cub18CUB_300001_SM_10006detail11EmptyKernelIvEEvv,"",@"SHT_CUDA_INFO"
	.sectionflags	@""
	.align	4


	//----- nvinfo : EIATTR_CUDA_API_VERSION
	.align		4
        /*0000*/ 	.byte	0x04, 0x37
        /*0002*/ 	.short	(.L_47 - .L_46)
.L_46:
        /*0004*/ 	.word	0x00000082


	//----- nvinfo : EIATTR_SPARSE_MMA_MASK
	.align		4
.L_47:
        /*0008*/ 	.byte	0x03, 0x50
        /*000a*/ 	.short	0x0000


	//----- nvinfo : EIATTR_MAXREG_COUNT
	.align		4
        /*000c*/ 	.byte	0x03, 0x1b
        /*000e*/ 	.short	0x00ff


	//----- nvinfo : EIATTR_MERCURY_ISA_VERSION
	.align		4
        /*0010*/ 	.byte	0x03, 0x5f
        /*0012*/ 	.short	0x0101


	//----- nvinfo : EIATTR_VRC_CTA_INIT_COUNT
	.align		4
        /*0014*/ 	.byte	0x02, 0x4a
	.zero		1
	.zero		1


	//----- nvinfo : EIATTR_EXIT_INSTR_OFFSETS
	.align		4
        /*0018*/ 	.byte	0x04, 0x1c
        /*001a*/ 	.short	(.L_49 - .L_48)


	//   ....[0]....
.L_48:
        /*001c*/ 	.word	0x00000010


	//----- nvinfo : EIATTR_SW_WAR
	.align		4
.L_49:
        /*0020*/ 	.byte	0x04, 0x36
        /*0022*/ 	.short	(.L_51 - .L_50)
.L_50:
        /*0024*/ 	.word	0x00000008
.L_51:


//--------------------- .nv.callgraph             --------------------------
	.section	.nv.callgraph,"",@"SHT_CUDA_CALLGRAPH"
	.align	4
	.sectionentsize	8
	.align		4
        /*0000*/ 	.word	0x00000000
	.align		4
        /*0004*/ 	.word	0xffffffff
	.align		4
        /*0008*/ 	.word	0x00000000
	.align		4
        /*000c*/ 	.word	0xfffffffe
	.align		4
        /*0010*/ 	.word	0x00000000
	.align		4
        /*0014*/ 	.word	0xfffffffd
	.align		4
        /*0018*/ 	.word	0x00000000
	.align		4
        /*001c*/ 	.word	0xfffffffc


//--------------------- .nv.constant4             --------------------------
	.section	.nv.constant4,"a",@progbits
	.align	8
	.align		8
.nv.constant4:
        /*0000*/ 	.dword	_ZN41_INTERNAL_0edb215d_4_k_cu_4ac32e70_3079954cuda3std3__45__cpo5beginE
	.align		8
        /*0008*/ 	.dword	_ZN41_INTERNAL_0edb215d_4_k_cu_4ac32e70_3079954cuda3std3__45__cpo3endE
	.align		8
        /*0010*/ 	.dword	_ZN41_INTERNAL_0edb215d_4_k_cu_4ac32e70_3079954cuda3std3__45__cpo6cbeginE
	.align		8
        /*0018*/ 	.dword	_ZN41_INTERNAL_0edb215d_4_k_cu_4ac32e70_3079954cuda3std3__45__cpo4cendE
	.align		8
        /*0020*/ 	.dword	_ZN41_INTERNAL_0edb215d_4_k_cu_4ac32e70_3079954cuda3std3__45__cpo6rbeginE
	.align		8
        /*0028*/ 	.dword	_ZN41_INTERNAL_0edb215d_4_k_cu_4ac32e70_3079954cuda3std3__45__cpo4rendE
	.align		8
        /*0030*/ 	.dword	_ZN41_INTERNAL_0edb215d_4_k_cu_4ac32e70_3079954cuda3std3__45__cpo7crbeginE
	.align		8
        /*0038*/ 	.dword	_ZN41_INTERNAL_0edb215d_4_k_cu_4ac32e70_3079954cuda3std3__45__cpo5crendE
	.align		8
        /*0040*/ 	.dword	_ZN41_INTERNAL_0edb215d_4_k_cu_4ac32e70_3079954cuda3std3__443_GLOBAL__N__0edb215d_4_k_cu_4ac32e70_3079956ignoreE
	.align		8
        /*0048*/ 	.dword	_ZN41_INTERNAL_0edb215d_4_k_cu_4ac32e70_3079954cuda3std3__419piecewise_constructE
	.align		8
        /*0050*/ 	.dword	_ZN41_INTERNAL_0edb215d_4_k_cu_4ac32e70_3079954cuda3std3__48in_placeE
	.align		8
        /*0058*/ 	.dword	_ZN41_INTERNAL_0edb215d_4_k_cu_4ac32e70_3079954cuda3std3__420unreachable_sentinelE
	.align		8
        /*0060*/ 	.dword	_ZN41_INTERNAL_0edb215d_4_k_cu_4ac32e70_3079954cuda3std3__47nulloptE
	.align		8
        /*0068*/ 	.dword	_ZN41_INTERNAL_0edb215d_4_k_cu_4ac32e70_3079954cuda3std3__48unexpectE
	.align		8
        /*0070*/ 	.dword	_ZN41_INTERNAL_0edb215d_4_k_cu_4ac32e70_3079954cuda3std6ranges3__45__cpo4swapE
	.align		8
        /*0078*/ 	.dword	_ZN41_INTERNAL_0edb215d_4_k_cu_4ac32e70_3079954cuda3std6ranges3__45__cpo9iter_moveE
	.align		8
        /*0080*/ 	.dword	_ZN41_INTERNAL_0edb215d_4_k_cu_4ac32e70_3079954cuda3std6ranges3__45__cpo5beginE
	.align		8
        /*0088*/ 	.dword	_ZN41_INTERNAL_0edb215d_4_k_cu_4ac32e70_3079954cuda3std6ranges3__45__cpo3endE
	.align		8
        /*0090*/ 	.dword	_ZN41_INTERNAL_0edb215d_4_k_cu_4ac32e70_3079954cuda3std6ranges3__45__cpo6cbeginE
	.align		8
        /*0098*/ 	.dword	_ZN41_INTERNAL_0edb215d_4_k_cu_4ac32e70_3079954cuda3std6ranges3__45__cpo4cendE
	.align		8
        /*00a0*/ 	.dword	_ZN41_INTERNAL_0edb215d_4_k_cu_4ac32e70_3079954cuda3std6ranges3__45__cpo7advanceE
	.align		8
        /*00a8*/ 	.dword	_ZN41_INTERNAL_0edb215d_4_k_cu_4ac32e70_3079954cuda3std6ranges3__45__cpo9iter_swapE
	.align		8
        /*00b0*/ 	.dword	_ZN41_INTERNAL_0edb215d_4_k_cu_4ac32e70_3079954cuda3std6ranges3__45__cpo4nextE
	.align		8
        /*00b8*/ 	.dword	_ZN41_INTERNAL_0edb215d_4_k_cu_4ac32e70_3079954cuda3std6ranges3__45__cpo4prevE
	.align		8
        /*00c0*/ 	.dword	_ZN41_INTERNAL_0edb215d_4_k_cu_4ac32e70_3079954cuda3std6ranges3__45__cpo4dataE
	.align		8
        /*00c8*/ 	.dword	_ZN41_INTERNAL_0edb215d_4_k_cu_4ac32e70_3079954cuda3std6ranges3__45__cpo5cdataE
	.align		8
        /*00d0*/ 	.dword	_ZN41_INTERNAL_0edb215d_4_k_cu_4ac32e70_3079954cuda3std6ranges3__45__cpo4sizeE
	.align		8
        /*00d8*/ 	.dword	_ZN41_INTERNAL_0edb215d_4_k_cu_4ac32e70_3079954cuda3std6ranges3__45__cpo5ssizeE
	.align		8
        /*00e0*/ 	.dword	_ZN41_INTERNAL_0edb215d_4_k_cu_4ac32e70_3079954cuda3std6ranges3__45__cpo8distanceE
	.align		8
        /*00e8*/ 	.dword	_ZN41_INTERNAL_0edb215d_4_k_cu_4ac32e70_3079956thrust24THRUST_300001_SM_1000_NS6system6detail10sequential3seqE
	.align		8
        /*00f0*/ 	.dword	_ZN41_INTERNAL_0edb215d_4_k_cu_4ac32e70_3079956thrust24THRUST_300001_SM_1000_NS12placeholders2_1E
	.align		8
        /*00f8*/ 	.dword	_ZN41_INTERNAL_0edb215d_4_k_cu_4ac32e70_3079956thrust24THRUST_300001_SM_1000_NS12placeholders2_2E
	.align		8
        /*0100*/ 	.dword	_ZN41_INTERNAL_0edb215d_4_k_cu_4ac32e70_3079956thrust24THRUST_300001_SM_1000_NS12placeholders2_3E
	.align		8
        /*0108*/ 	.dword	_ZN41_INTERNAL_0edb215d_4_k_cu_4ac32e70_3079956thrust24THRUST_300001_SM_1000_NS12placeholders2_4E
	.align		8
        /*0110*/ 	.dword	_ZN41_INTERNAL_0edb215d_4_k_cu_4ac32e70_3079956thrust24THRUST_300001_SM_1000_NS12placeholders2_5E
	.align		8
        /*0118*/ 	.dword	_ZN41_INTERNAL_0edb215d_4_k_cu_4ac32e70_3079956thrust24THRUST_300001_SM_1000_NS12placeholders2_6E
	.align		8
        /*0120*/ 	.dword	_ZN41_INTERNAL_0edb215d_4_k_cu_4ac32e70_3079956thrust24THRUST_300001_SM_1000_NS12placeholders2_7E
	.align		8
        /*0128*/ 	.dword	_ZN41_INTERNAL_0edb215d_4_k_cu_4ac32e70_3079956thrust24THRUST_300001_SM_1000_NS12placeholders2_8E
	.align		8
        /*0130*/ 	.dword	_ZN41_INTERNAL_0edb215d_4_k_cu_4ac32e70_3079956thrust24THRUST_300001_SM_1000_NS12placeholders2_9E
	.align		8
        /*0138*/ 	.dword	_ZN41_INTERNAL_0edb215d_4_k_cu_4ac32e70_3079956thrust24THRUST_300001_SM_1000_NS12placeholders3_10E


//--------------------- .text._ZN3cub18CUB_300001_SM_10006detail11EmptyKernelIvEEvv --------------------------
	.section	.text._ZN3cub18CUB_300001_SM_10006detail11EmptyKernelIvEEvv,"ax",@progbits
	.align	128
        .global         _ZN3cub18CUB_300001_SM_10006detail11EmptyKernelIvEEvv
        .type           _ZN3cub18CUB_300001_SM_10006detail11EmptyKernelIvEEvv,@function
        .size           _ZN3cub18CUB_300001_SM_10006detail11EmptyKernelIvEEvv,(.L_x_1 - _ZN3cub18CUB_300001_SM_10006detail11EmptyKernelIvEEvv)
        .other          _ZN3cub18CUB_300001_SM_10006detail11EmptyKernelIvEEvv,@"STO_CUDA_ENTRY STV_DEFAULT"
_ZN3cub18CUB_300001_SM_10006detail11EmptyKernelIvEEvv:
.text._ZN3cub18CUB_300001_SM_10006detail11EmptyKernelIvEEvv:
[----:B------:R-:W-:Y:S01]  /*0000*/  LDC R1, c[0x0][0x37c] ;  /* 0x0000df00ff017b82 */ /* 0x000fe20000000800 */
[----:B------:R-:W-:Y:S05]  /*0010*/  EXIT ;  /* 0x000000000000794d */ /* 0x000fea0003800000 */
.L_x_0:
[----:B------:R-:W-:-:S00]  /*0020*/  BRA `(.L_x_0) ;  /* 0xfffffffc00fc7947 */ /* 0x000fc0000383ffff */
[----:B------:R-:W-:-:S00]  /*0030*/  NOP ;  /* 0x0000000000007918 */ /* 0x000fc00000000000 */
        /* <DEDUP_REMOVED lines=12> */
.L_x_1:


//--------------------- .nv.shared.reserved.0     --------------------------
	.section	.nv.shared.reserved.0,"aw",@nobits
	.weak		__nv_reservedSMEM_offset_0_alias
	.size		__nv_reservedSMEM_offset_0_alias, 0, 64
	.other		__nv_reservedSMEM_offset_0_alias,@"STO_CUDA_RESERVED_SHARED STV_DEFAULT"
__nv_reservedSMEM_offset_0_alias:
	.zero		0
	.zero		64


//--------------------- .nv.global                --------------------------
	.section	.nv.global,"aw",@nobits
.nv.global:
	.type		_ZN41_INTERNAL_0edb215d_4_k_cu_4ac32e70_3079956thrust24THRUST_300001_SM_1000_NS12placeholders2_5E,@object
	.size		_ZN41_INTERNAL_0edb215d_4_k_cu_4ac32e70_3079956thrust24THRUST_300001_SM_1000_NS12placeholders2_5E,(_ZN41_INTERNAL_0edb215d_4_k_cu_4ac32e70_3079954cuda3std3__45__cpo6cbeginE - _ZN41_INTERNAL_0edb215d_4_k_cu_4ac32e70_3079956thrust24THRUST_300001_SM_1000_NS12placeholders2_5E)
_ZN41_INTERNAL_0edb215d_4_k_cu_4ac32e70_3079956thrust24THRUST_300001_SM_1000_NS12placeholders2_5E:
	.zero		1
	.type		_ZN41_INTERNAL_0edb215d_4_k_cu_4ac32e70_3079954cuda3std3__45__cpo6cbeginE,@object
	.size		_ZN41_INTERNAL_0edb215d_4_k_cu_4ac32e70_3079954cuda3std3__45__cpo6cbeginE,(_ZN41_INTERNAL_0edb215d_4_k_cu_4ac32e70_3079954cuda3std6ranges3__45__cpo6cbeginE - _ZN41_INTERNAL_0edb215d_4_k_cu_4ac32e70_3079954cuda3std3__45__cpo6cbeginE)
_ZN41_INTERNAL_0edb215d_4_k_cu_4ac32e70_3079954cuda3std3__45__cpo6cbeginE:
	.zero		1
	.type		_ZN41_INTERNAL_0edb215d_4_k_cu_4ac32e70_3079954cuda3std6ranges3__45__cpo6cbeginE,@object
	.size		_ZN41_INTERNAL_0edb215d_4_k_cu_4ac32e70_3079954cuda3std6ranges3__45__cpo6cbeginE,(_ZN41_INTERNAL_0edb215d_4_k_cu_4ac32e70_3079954cuda3std3__48in_placeE - _ZN41_INTERNAL_0edb215d_4_k_cu_4ac32e70_3079954cuda3std6ranges3__45__cpo6cbeginE)
_ZN41_INTERNAL_0edb215d_4_k_cu_4ac32e70_3079954cuda3std6ranges3__45__cpo6cbeginE:
	.zero		1
	.type		_ZN41_INTERNAL_0edb215d_4_k_cu_4ac32e70_3079954cuda3std3__48in_placeE,@object
	.size		_ZN41_INTERNAL_0edb215d_4_k_cu_4ac32e70_3079954cuda3std3__48in_placeE,(_ZN41_INTERNAL_0edb215d_4_k_cu_4ac32e70_3079954cuda3std6ranges3__45__cpo4sizeE - _ZN41_INTERNAL_0edb215d_4_k_cu_4ac32e70_3079954cuda3std3__48in_placeE)
_ZN41_INTERNAL_0edb215d_4_k_cu_4ac32e70_3079954cuda3std3__48in_placeE:
	.zero		1
	.type		_ZN41_INTERNAL_0edb215d_4_k_cu_4ac32e70_3079954cuda3std6ranges3__45__cpo4sizeE,@object
	.size		_ZN41_INTERNAL_0edb215d_4_k_cu_4ac32e70_3079954cuda3std6ranges3__45__cpo4sizeE,(_ZN41_INTERNAL_0edb215d_4_k_cu_4ac32e70_3079956thrust24THRUST_300001_SM_1000_NS12placeholders2_9E - _ZN41_INTERNAL_0edb215d_4_k_cu_4ac32e70_3079954cuda3std6ranges3__45__cpo4sizeE)
_ZN41_INTERNAL_0edb215d_4_k_cu_4ac32e70_3079954cuda3std6ranges3__45__cpo4sizeE:
	.zero		1
	.type		_ZN41_INTERNAL_0edb215d_4_k_cu_4ac32e70_3079956thrust24THRUST_300001_SM_1000_NS12placeholders2_9E,@object
	.size		_ZN41_INTERNAL_0edb215d_4_k_cu_4ac32e70_3079956thrust24THRUST_300001_SM_1000_NS12placeholders2_9E,(_ZN41_INTERNAL_0edb215d_4_k_cu_4ac32e70_3079954cuda3std3__45__cpo7crbeginE - _ZN41_INTERNAL_0edb215d_4_k_cu_4ac32e70_3079956thrust24THRUST_300001_SM_1000_NS12placeholders2_9E)
_ZN41_INTERNAL_0edb215d_4_k_cu_4ac32e70_3079956thrust24THRUST_300001_SM_1000_NS12placeholders2_9E:
	.zero		1
	.type		_ZN41_INTERNAL_0edb215d_4_k_cu_4ac32e70_3079954cuda3std3__45__cpo7crbeginE,@object
	.size		_ZN41_INTERNAL_0edb215d_4_k_cu_4ac32e70_3079954cuda3std3__45__cpo7crbeginE,(_ZN41_INTERNAL_0edb215d_4_k_cu_4ac32e70_3079954cuda3std6ranges3__45__cpo4nextE - _ZN41_INTERNAL_0edb215d_4_k_cu_4ac32e70_3079954cuda3std3__45__cpo7crbeginE)
_ZN41_INTERNAL_0edb215d_4_k_cu_4ac32e70_3079954cuda3std3__45__cpo7crbeginE:
	.zero		1
	.type		_ZN41_INTERNAL_0edb215d_4_k_cu_4ac32e70_3079954cuda3std6ranges3__45__cpo4nextE,@object
	.size		_ZN41_INTERNAL_0edb215d_4_k_cu_4ac32e70_3079954cuda3std6ranges3__45__cpo4nextE,(_ZN41_INTERNAL_0edb215d_4_k_cu_4ac32e70_3079954cuda3std6ranges3__45__cpo4swapE - _ZN41_INTERNAL_0edb215d_4_k_cu_4ac32e70_3079954cuda3std6ranges3__45__cpo4nextE)
_ZN41_INTERNAL_0edb215d_4_k_cu_4ac32e70_3079954cuda3std6ranges3__45__cpo4nextE:
	.zero		1
	.type		_ZN41_INTERNAL_0edb215d_4_k_cu_4ac32e70_3079954cuda3std6ranges3__45__cpo4swapE,@object
	.size		_ZN41_INTERNAL_0edb215d_4_k_cu_4ac32e70_3079954cuda3std6ranges3__45__cpo4swapE,(_ZN41_INTERNAL_0edb215d_4_k_cu_4ac32e70_3079956thrust24THRUST_300001_SM_1000_NS12placeholders2_1E - _ZN41_INTERNAL_0edb215d_4_k_cu_4ac32e70_3079954cuda3std6ranges3__45__cpo4swapE)
_ZN41_INTERNAL_0edb215d_4_k_cu_4ac32e70_3079954cuda3std6ranges3__45__cpo4swapE:
	.zero		1
	.type		_ZN41_INTERNAL_0edb215d_4_k_cu_4ac32e70_3079956thrust24THRUST_300001_SM_1000_NS12placeholders2_1E,@object
	.size		_ZN41_INTERNAL_0edb215d_4_k_cu_4ac32e70_3079956thrust24THRUST_300001_SM_1000_NS12placeholders2_1E,(_ZN41_INTERNAL_0edb215d_4_k_cu_4ac32e70_3079956thrust24THRUST_300001_SM_1000_NS12placeholders2_3E - _ZN41_INTERNAL_0edb215d_4_k_cu_4ac32e70_3079956thrust24THRUST_300001_SM_1000_NS12placeholders2_1E)
_ZN41_INTERNAL_0edb215d_4_k_cu_4ac32e70_3079956thrust24THRUST_300001_SM_1000_NS12placeholders2_1E:
	.zero		1
	.type		_ZN41_INTERNAL_0edb215d_4_k_cu_4ac32e70_3079956thrust24THRUST_300001_SM_1000_NS12placeholders2_3E,@object
	.size		_ZN41_INTERNAL_0edb215d_4_k_cu_4ac32e70_3079956thrust24THRUST_300001_SM_1000_NS12placeholders2_3E,(_ZN41_INTERNAL_0edb215d_4_k_cu_4ac32e70_3079954cuda3std3__45__cpo5beginE - _ZN41_INTERNAL_0edb215d_4_k_cu_4ac32e70_3079956thrust24THRUST_300001_SM_1000_NS12placeholders2_3E)
_ZN41_INTERNAL_0edb215d_4_k_cu_4ac32e70_3079956thrust24THRUST_300001_SM_1000_NS12placeholders2_3E:
	.zero		1
	.type		_ZN41_INTERNAL_0edb215d_4_k_cu_4ac32e70_3079954cuda3std3__45__cpo5beginE,@object
	.size		_ZN41_INTERNAL_0edb215d_4_k_cu_4ac32e70_3079954cuda3std3__45__cpo5beginE,(_ZN41_INTERNAL_0edb215d_4_k_cu_4ac32e70_3079954cuda3std6ranges3__45__cpo5beginE - _ZN41_INTERNAL_0edb215d_4_k_cu_4ac32e70_3079954cuda3std3__45__cpo5beginE)
_ZN41_INTERNAL_0edb215d_4_k_cu_4ac32e70_3079954cuda3std3__45__cpo5beginE:
	.zero		1
	.type		_ZN41_INTERNAL_0edb215d_4_k_cu_4ac32e70_3079954cuda3std6ranges3__45__cpo5beginE,@object
	.size		_ZN41_INTERNAL_0edb215d_4_k_cu_4ac32e70_3079954cuda3std6ranges3__45__cpo5beginE,(_ZN41_INTERNAL_0edb215d_4_k_cu_4ac32e70_3079954cuda3std3__443_GLOBAL__N__0edb215d_4_k_cu_4ac32e70_3079956ignoreE - _ZN41_INTERNAL_0edb215d_4_k_cu_4ac32e70_3079954cuda3std6ranges3__45__cpo5beginE)
_ZN41_INTERNAL_0edb215d_4_k_cu_4ac32e70_3079954cuda3std6ranges3__45__cpo5beginE:
	.zero		1
	.type		_ZN41_INTERNAL_0edb215d_4_k_cu_4ac32e70_3079954cuda3std3__443_GLOBAL__N__0edb215d_4_k_cu_4ac32e70_3079956ignoreE,@object
	.size		_ZN41_INTERNAL_0edb215d_4_k_cu_4ac32e70_3079954cuda3std3__443_GLOBAL__N__0edb215d_4_k_cu_4ac32e70_3079956ignoreE,(_ZN41_INTERNAL_0edb215d_4_k_cu_4ac32e70_3079954cuda3std6ranges3__45__cpo4dataE - _ZN41_INTERNAL_0edb215d_4_k_cu_4ac32e70_3079954cuda3std3__443_GLOBAL__N__0edb215d_4_k_cu_4ac32e70_3079956ignoreE)
_ZN41_INTERNAL_0edb215d_4_k_cu_4ac32e70_3079954cuda3std3__443_GLOBAL__N__0edb215d_4_k_cu_4ac32e70_3079956ignoreE:
	.zero		1
	.type		_ZN41_INTERNAL_0edb215d_4_k_cu_4ac32e70_3079954cuda3std6ranges3__45__cpo4dataE,@object
	.size		_ZN41_INTERNAL_0edb215d_4_k_cu_4ac32e70_3079954cuda3std6ranges3__45__cpo4dataE,(_ZN41_INTERNAL_0edb215d_4_k_cu_4ac32e70_3079956thrust24THRUST_300001_SM_1000_NS12placeholders2_7E - _ZN41_INTERNAL_0edb215d_4_k_cu_4ac32e70_3079954cuda3std6ranges3__45__cpo4dataE)
_ZN41_INTERNAL_0edb215d_4_k_cu_4ac32e70_3079954cuda3std6ranges3__45__cpo4dataE:
	.zero		1
	.type		_ZN41_INTERNAL_0edb215d_4_k_cu_4ac32e70_3079956thrust24THRUST_300001_SM_1000_NS12placeholders2_7E,@object
	.size		_ZN41_INTERNAL_0edb215d_4_k_cu_4ac32e70_3079956thrust24THRUST_300001_SM_1000_NS12placeholders2_7E,(_ZN41_INTERNAL_0edb215d_4_k_cu_4ac32e70_3079954cuda3std3__45__cpo6rbeginE - _ZN41_INTERNAL_0edb215d_4_k_cu_4ac32e70_3079956thrust24THRUST_300001_SM_1000_NS12placeholders2_7E)
_ZN41_INTERNAL_0edb215d_4_k_cu_4ac32e70_3079956thrust24THRUST_300001_SM_1000_NS12placeholders2_7E:
	.zero		1
	.type		_ZN41_INTERNAL_0edb215d_4_k_cu_4ac32e70_3079954cuda3std3__45__cpo6rbeginE,@object
	.size		_ZN41_INTERNAL_0edb215d_4_k_cu_4ac32e70_3079954cuda3std3__45__cpo6rbeginE,(_ZN41_INTERNAL_0edb215d_4_k_cu_4ac32e70_3079954cuda3std6ranges3__45__cpo7advanceE - _ZN41_INTERNAL_0edb215d_4_k_cu_4ac32e70_3079954cuda3std3__45__cpo6rbeginE)
_ZN41_INTERNAL_0edb215d_4_k_cu_4ac32e70_3079954cuda3std3__45__cpo6rbeginE:
	.zero		1
	.type		_ZN41_INTERNAL_0edb215d_4_k_cu_4ac32e70_3079954cuda3std6ranges3__45__cpo7advanceE,@object
	.size		_ZN41_INTERNAL_0edb215d_4_k_cu_4ac32e70_3079954cuda3std6ranges3__45__cpo7advanceE,(_ZN41_INTERNAL_0edb215d_4_k_cu_4ac32e70_3079954cuda3std3__47nulloptE - _ZN41_INTERNAL_0edb215d_4_k_cu_4ac32e70_3079954cuda3std6ranges3__45__cpo7advanceE)
_ZN41_INTERNAL_0edb215d_4_k_cu_4ac32e70_3079954cuda3std6ranges3__45__cpo7advanceE:
	.zero		1
	.type		_ZN41_INTERNAL_0edb215d_4_k_cu_4ac32e70_3079954cuda3std3__47nulloptE,@object
	.size		_ZN41_INTERNAL_0edb215d_4_k_cu_4ac32e70_3079954cuda3std3__47nulloptE,(_ZN41_INTERNAL_0edb215d_4_k_cu_4ac32e70_3079954cuda3std6ranges3__45__cpo8distanceE - _ZN41_INTERNAL_0edb215d_4_k_cu_4ac32e70_3079954cuda3std3__47nulloptE)
_ZN41_INTERNAL_0edb215d_4_k_cu_4ac32e70_3079954cuda3std3__47nulloptE:
	.zero		1
	.type		_ZN41_INTERNAL_0edb215d_4_k_cu_4ac32e70_3079954cuda3std6ranges3__45__cpo8distanceE,@object
	.size		_ZN41_INTERNAL_0edb215d_4_k_cu_4ac32e70_3079954cuda3std6ranges3__45__cpo8distanceE,(_ZN41_INTERNAL_0edb215d_4_k_cu_4ac32e70_3079956thrust24THRUST_300001_SM_1000_NS12placeholders2_6E - _ZN41_INTERNAL_0edb215d_4_k_cu_4ac32e70_3079954cuda3std6ranges3__45__cpo8distanceE)
_ZN41_INTERNAL_0edb215d_4_k_cu_4ac32e70_3079954cuda3std6ranges3__45__cpo8distanceE:
	.zero		1
	.type		_ZN41_INTERNAL_0edb215d_4_k_cu_4ac32e70_3079956thrust24THRUST_300001_SM_1000_NS12placeholders2_6E,@object
	.size		_ZN41_INTERNAL_0edb215d_4_k_cu_4ac32e70_3079956thrust24THRUST_300001_SM_1000_NS12placeholders2_6E,(_ZN41_INTERNAL_0edb215d_4_k_cu_4ac32e70_3079954cuda3std3__45__cpo4cendE - _ZN41_INTERNAL_0edb215d_4_k_cu_4ac32e70_3079956thrust24THRUST_300001_SM_1000_NS12placeholders2_6E)
_ZN41_INTERNAL_0edb215d_4_k_cu_4ac32e70_3079956thrust24THRUST_300001_SM_1000_NS12placeholders2_6E:
	.zero		1
	.type		_ZN41_INTERNAL_0edb215d_4_k_cu_4ac32e70_3079954cuda3std3__45__cpo4cendE,@object
	.size		_ZN41_INTERNAL_0edb215d_4_k_cu_4ac32e70_3079954cuda3std3__45__cpo4cendE,(_ZN41_INTERNAL_0edb215d_4_k_cu_4ac32e70_3079954cuda3std6ranges3__45__cpo4cendE - _ZN41_INTERNAL_0edb215d_4_k_cu_4ac32e70_3079954cuda3std3__45__cpo4cendE)
_ZN41_INTERNAL_0edb215d_4_k_cu_4ac32e70_3079954cuda3std3__45__cpo4cendE:
	.zero		1
	.type		_ZN41_INTERNAL_0edb215d_4_k_cu_4ac32e70_3079954cuda3std6ranges3__45__cpo4cendE,@object
	.size		_ZN41_INTERNAL_0edb215d_4_k_cu_4ac32e70_3079954cuda3std6ranges3__45__cpo4cendE,(_ZN41_INTERNAL_0edb215d_4_k_cu_4ac32e70_3079954cuda3std3__420unreachable_sentinelE - _ZN41_INTERNAL_0edb215d_4_k_cu_4ac32e70_3079954cuda3std6ranges3__45__cpo4cendE)
_ZN41_INTERNAL_0edb215d_4_k_cu_4ac32e70_3079954cuda3std6ranges3__45__cpo4cendE:
	.zero		1
	.type		_ZN41_INTERNAL_0edb215d_4_k_cu_4ac32e70_3079954cuda3std3__420unreachable_sentinelE,@object
	.size		_ZN41_INTERNAL_0edb215d_4_k_cu_4ac32e70_3079954cuda3std3__420unreachable_sentinelE,(_ZN41_INTERNAL_0edb215d_4_k_cu_4ac32e70_3079954cuda3std6ranges3__45__cpo5ssizeE - _ZN41_INTERNAL_0edb215d_4_k_cu_4ac32e70_3079954cuda3std3__420unreachable_sentinelE)
_ZN41_INTERNAL_0edb215d_4_k_cu_4ac32e70_3079954cuda3std3__420unreachable_sentinelE:
	.zero		1
	.type		_ZN41_INTERNAL_0edb215d_4_k_cu_4ac32e70_3079954cuda3std6ranges3__45__cpo5ssizeE,@object
	.size		_ZN41_INTERNAL_0edb215d_4_k_cu_4ac32e70_3079954cuda3std6ranges3__45__cpo5ssizeE,(_ZN41_INTERNAL_0edb215d_4_k_cu_4ac32e70_3079956thrust24THRUST_300001_SM_1000_NS12placeholders3_10E - _ZN41_INTERNAL_0edb215d_4_k_cu_4ac32e70_3079954cuda3std6ranges3__45__cpo5ssizeE)
_ZN41_INTERNAL_0edb215d_4_k_cu_4ac32e70_3079954cuda3std6ranges3__45__cpo5ssizeE:
	.zero		1
	.type		_ZN41_INTERNAL_0edb215d_4_k_cu_4ac32e70_3079956thrust24THRUST_300001_SM_1000_NS12placeholders3_10E,@object
	.size		_ZN41_INTERNAL_0edb215d_4_k_cu_4ac32e70_3079956thrust24THRUST_300001_SM_1000_NS12placeholders3_10E,(_ZN41_INTERNAL_0edb215d_4_k_cu_4ac32e70_3079954cuda3std3__45__cpo5crendE - _ZN41_INTERNAL_0edb215d_4_k_cu_4ac32e70_3079956thrust24THRUST_300001_SM_1000_NS12placeholders3_10E)
_ZN41_INTERNAL_0edb215d_4_k_cu_4ac32e70_3079956thrust24THRUST_300001_SM_1000_NS12placeholders3_10E:
	.zero		1
	.type		_ZN41_INTERNAL_0edb215d_4_k_cu_4ac32e70_3079954cuda3std3__45__cpo5crendE,@object
	.size		_ZN41_INTERNAL_0edb215d_4_k_cu_4ac32e70_3079954cuda3std3__45__cpo5crendE,(_ZN41_INTERNAL_0edb215d_4_k_cu_4ac32e70_3079954cuda3std6ranges3__45__cpo4prevE - _ZN41_INTERNAL_0edb215d_4_k_cu_4ac32e70_3079954cuda3std3__45__cpo5crendE)
_ZN41_INTERNAL_0edb215d_4_k_cu_4ac32e70_3079954cuda3std3__45__cpo5crendE:
	.zero		1
	.type		_ZN41_INTERNAL_0edb215d_4_k_cu_4ac32e70_3079954cuda3std6ranges3__45__cpo4prevE,@object
	.size		_ZN41_INTERNAL_0edb215d_4_k_cu_4ac32e70_3079954cuda3std6ranges3__45__cpo4prevE,(_ZN41_INTERNAL_0edb215d_4_k_cu_4ac32e70_3079954cuda3std6ranges3__45__cpo9iter_moveE - _ZN41_INTERNAL_0edb215d_4_k_cu_4ac32e70_3079954cuda3std6ranges3__45__cpo4prevE)
_ZN41_INTERNAL_0edb215d_4_k_cu_4ac32e70_3079954cuda3std6ranges3__45__cpo4prevE:
	.zero		1
	.type		_ZN41_INTERNAL_0edb215d_4_k_cu_4ac32e70_3079954cuda3std6ranges3__45__cpo9iter_moveE,@object
	.size		_ZN41_INTERNAL_0edb215d_4_k_cu_4ac32e70_3079954cuda3std6ranges3__45__cpo9iter_moveE,(_ZN41_INTERNAL_0edb215d_4_k_cu_4ac32e70_3079956thrust24THRUST_300001_SM_1000_NS12placeholders2_2E - _ZN41_INTERNAL_0edb215d_4_k_cu_4ac32e70_3079954cuda3std6ranges3__45__cpo9iter_moveE)
_ZN41_INTERNAL_0edb215d_4_k_cu_4ac32e70_3079954cuda3std6ranges3__45__cpo9iter_moveE:
	.zero		1
	.type		_ZN41_INTERNAL_0edb215d_4_k_cu_4ac32e70_3079956thrust24THRUST_300001_SM_1000_NS12placeholders2_2E,@object
	.size		_ZN41_INTERNAL_0edb215d_4_k_cu_4ac32e70_3079956thrust24THRUST_300001_SM_1000_NS12placeholders2_2E,(_ZN41_INTERNAL_0edb215d_4_k_cu_4ac32e70_3079956thrust24THRUST_300001_SM_1000_NS12placeholders2_4E - _ZN41_INTERNAL_0edb215d_4_k_cu_4ac32e70_3079956thrust24THRUST_300001_SM_1000_NS12placeholders2_2E)
_ZN41_INTERNAL_0edb215d_4_k_cu_4ac32e70_3079956thrust24THRUST_300001_SM_1000_NS12placeholders2_2E:
	.zero		1
	.type		_ZN41_INTERNAL_0edb215d_4_k_cu_4ac32e70_3079956thrust24THRUST_300001_SM_1000_NS12placeholders2_4E,@object
	.size		_ZN41_INTERNAL_0edb215d_4_k_cu_4ac32e70_3079956thrust24THRUST_300001_SM_1000_NS12placeholders2_4E,(_ZN41_INTERNAL_0edb215d_4_k_cu_4ac32e70_3079954cuda3std3__45__cpo3endE - _ZN41_INTERNAL_0edb215d_4_k_cu_4ac32e70_3079956thrust24THRUST_300001_SM_1000_NS12placeholders2_4E)
_ZN41_INTERNAL_0edb215d_4_k_cu_4ac32e70_3079956thrust24THRUST_300001_SM_1000_NS12placeholders2_4E:
	.zero		1
	.type		_ZN41_INTERNAL_0edb215d_4_k_cu_4ac32e70_3079954cuda3std3__45__cpo3endE,@object
	.size		_ZN41_INTERNAL_0edb215d_4_k_cu_4ac32e70_3079954cuda3std3__45__cpo3endE,(_ZN41_INTERNAL_0edb215d_4_k_cu_4ac32e70_3079954cuda3std6ranges3__45__cpo3endE - _ZN41_INTERNAL_0edb215d_4_k_cu_4ac32e70_3079954cuda3std3__45__cpo3endE)
_ZN41_INTERNAL_0edb215d_4_k_cu_4ac32e70_3079954cuda3std3__45__cpo3endE:
	.zero		1
	.type		_ZN41_INTERNAL_0edb215d_4_k_cu_4ac32e70_3079954cuda3std6ranges3__45__cpo3endE,@object
	.size		_ZN41_INTERNAL_0edb215d_4_k_cu_4ac32e70_3079954cuda3std6ranges3__45__cpo3endE,(_ZN41_INTERNAL_0edb215d_4_k_cu_4ac32e70_3079954cuda3std3__419piecewise_constructE - _ZN41_INTERNAL_0edb215d_4_k_cu_4ac32e70_3079954cuda3std6ranges3__45__cpo3endE)
_ZN41_INTERNAL_0edb215d_4_k_cu_4ac32e70_3079954cuda3std6ranges3__45__cpo3endE:
	.zero		1
	.type		_ZN41_INTERNAL_0edb215d_4_k_cu_4ac32e70_3079954cuda3std3__419piecewise_constructE,@object
	.size		_ZN41_INTERNAL_0edb215d_4_k_cu_4ac32e70_3079954cuda3std3__419piecewise_constructE,(_ZN41_INTERNAL_0edb215d_4_k_cu_4ac32e70_3079954cuda3std6ranges3__45__cpo5cdataE - _ZN41_INTERNAL_0edb215d_4_k_cu_4ac32e70_3079954cuda3std3__419piecewise_constructE)
_ZN41_INTERNAL_0edb215d_4_k_cu_4ac32e70_3079954cuda3std3__419piecewise_constructE:
	.zero		1
	.type		_ZN41_INTERNAL_0edb215d_4_k_cu_4ac32e70_3079954cuda3std6ranges3__45__cpo5cdataE,@object
	.size		_ZN41_INTERNAL_0edb215d_4_k_cu_4ac32e70_3079954cuda3std6ranges3__45__cpo5cdataE,(_ZN41_INTERNAL_0edb215d_4_k_cu_4ac32e70_3079956thrust24THRUST_300001_SM_1000_NS12placeholders2_8E - _ZN41_INTERNAL_0edb215d_4_k_cu_4ac32e70_3079954cuda3std6ranges3__45__cpo5cdataE)
_ZN41_INTERNAL_0edb215d_4_k_cu_4ac32e70_3079954cuda3std6ranges3__45__cpo5cdataE:
	.zero		1
	.type		_ZN41_INTERNAL_0edb215d_4_k_cu_4ac32e70_3079956thrust24THRUST_300001_SM_1000_NS12placeholders2_8E,@object
	.size		_ZN41_INTERNAL_0edb215d_4_k_cu_4ac32e70_3079956thrust24THRUST_300001_SM_1000_NS12placeholders2_8E,(_ZN41_INTERNAL_0edb215d_4_k_cu_4ac32e70_3079954cuda3std3__45__cpo4rendE - _ZN41_INTERNAL_0edb215d_4_k_cu_4ac32e70_3079956thrust24THRUST_300001_SM_1000_NS12placeholders2_8E)
_ZN41_INTERNAL_0edb215d_4_k_cu_4ac32e70_3079956thrust24THRUST_300001_SM_1000_NS12placeholders2_8E:
	.zero		1
	.type		_ZN41_INTERNAL_0edb215d_4_k_cu_4ac32e70_3079954cuda3std3__45__cpo4rendE,@object
	.size		_ZN41_INTERNAL_0edb215d_4_k_cu_4ac32e70_3079954cuda3std3__45__cpo4rendE,(_ZN41_INTERNAL_0edb215d_4_k_cu_4ac32e70_3079954cuda3std6ranges3__45__cpo9iter_swapE - _ZN41_INTERNAL_0edb215d_4_k_cu_4ac32e70_3079954cuda3std3__45__cpo4rendE)
_ZN41_INTERNAL_0edb215d_4_k_cu_4ac32e70_3079954cuda3std3__45__cpo4rendE:
	.zero		1
	.type		_ZN41_INTERNAL_0edb215d_4_k_cu_4ac32e70_3079954cuda3std6ranges3__45__cpo9iter_swapE,@object
	.size		_ZN41_INTERNAL_0edb215d_4_k_cu_4ac32e70_3079954cuda3std6ranges3__45__cpo9iter_swapE,(_ZN41_INTERNAL_0edb215d_4_k_cu_4ac32e70_3079954cuda3std3__48unexpectE - _ZN41_INTERNAL_0edb215d_4_k_cu_4ac32e70_3079954cuda3std6ranges3__45__cpo9iter_swapE)
_ZN41_INTERNAL_0edb215d_4_k_cu_4ac32e70_3079954cuda3std6ranges3__45__cpo9iter_swapE:
	.zero		1
	.type		_ZN41_INTERNAL_0edb215d_4_k_cu_4ac32e70_3079954cuda3std3__48unexpectE,@object
	.size		_ZN41_INTERNAL_0edb215d_4_k_cu_4ac32e70_3079954cuda3std3__48unexpectE,(_ZN41_INTERNAL_0edb215d_4_k_cu_4ac32e70_3079956thrust24THRUST_300001_SM_1000_NS6system6detail10sequential3seqE - _ZN41_INTERNAL_0edb215d_4_k_cu_4ac32e70_3079954cuda3std3__48unexpectE)
_ZN41_INTERNAL_0edb215d_4_k_cu_4ac32e70_3079954cuda3std3__48unexpectE:
	.zero		1
	.type		_ZN41_INTERNAL_0edb215d_4_k_cu_4ac32e70_3079956thrust24THRUST_300001_SM_1000_NS6system6detail10sequential3seqE,@object
	.size		_ZN41_INTERNAL_0edb215d_4_k_cu_4ac32e70_3079956thrust24THRUST_300001_SM_1000_NS6system6detail10sequential3seqE,(.L_29 - _ZN41_INTERNAL_0edb215d_4_k_cu_4ac32e70_3079956thrust24THRUST_300001_SM_1000_NS6system6detail10sequential3seqE)
_ZN41_INTERNAL_0edb215d_4_k_cu_4ac32e70_3079956thrust24THRUST_300001_SM_1000_NS6system6detail10sequential3seqE:
	.zero		1
.L_29:


//--------------------- .nv.constant0._ZN3cub18CUB_300001_SM_10006detail11EmptyKernelIvEEvv --------------------------
	.section	.nv.constant0._ZN3cub18CUB_300001_SM_10006detail11EmptyKernelIvEEvv,"a",@progbits
	.sectionflags	@""
	.align	4
.nv.constant0._ZN3cub18CUB_300001_SM_10006detail11EmptyKernelIvEEvv:
	.zero		896


//--------------------- SYMBOLS --------------------------

	.type		.nv.reservedSmem.offset0,@object
	.size		.nv.reservedSmem.offset0,0x4
